	.headerflags	@"EF_CUDA_TEXMODE_UNIFIED EF_CUDA_64BIT_ADDRESS EF_CUDA_ACCELERATORS EF_CUDA_SM90 EF_CUDA_VIRTUAL_SM(EF_CUDA_SM90)"
	.elftype	@"ET_EXEC"


//--------------------- .nv.info                  --------------------------
	.section	.nv.info,"",@"SHT_CUDA_INFO"
	.align	4


	//----- nvinfo : EIATTR_REGCOUNT
	.align		4
        /*0000*/ 	.byte	0x04, 0x2f
        /*0002*/ 	.short	(.L_1 - .L_0)
	.align		4
.L_0:
        /*0004*/ 	.word	index@(triton_poi_fused_cat_convolution_15)
        /*0008*/ 	.word	0x00000020


	//----- nvinfo : EIATTR_MIN_STACK_SIZE
	.align		4
.L_1:
        /*000c*/ 	.byte	0x04, 0x12
        /*000e*/ 	.short	(.L_3 - .L_2)
	.align		4
.L_2:
        /*0010*/ 	.word	index@(triton_poi_fused_cat_convolution_15)
        /*0014*/ 	.word	0x00000000


	//----- nvinfo : EIATTR_FRAME_SIZE
	.align		4
.L_3:
        /*0018*/ 	.byte	0x04, 0x11
        /*001a*/ 	.short	(.L_5 - .L_4)
	.align		4
.L_4:
        /*001c*/ 	.word	index@(triton_poi_fused_cat_convolution_15)
        /*0020*/ 	.word	0x00000000


	//----- nvinfo : EIATTR_MIN_STACK_SIZE
	.align		4
.L_5:
        /*0024*/ 	.byte	0x04, 0x12
        /*0026*/ 	.short	(.L_7 - .L_6)
	.align		4
.L_6:
        /*0028*/ 	.word	index@(triton_poi_fused_cat_convolution_15)
        /*002c*/ 	.word	0x00000000
.L_7:


//--------------------- .nv.info.triton_poi_fused_cat_convolution_15 --------------------------
	.section	.nv.info.triton_poi_fused_cat_convolution_15,"",@"SHT_CUDA_INFO"
	.sectionflags	@""
	.align	4


	//----- nvinfo : EIATTR_CUDA_API_VERSION
	.align		4
        /*0000*/ 	.byte	0x04, 0x37
        /*0002*/ 	.short	(.L_9 - .L_8)
.L_8:
        /*0004*/ 	.word	0x0000007c


	//----- nvinfo : EIATTR_KPARAM_INFO
	.align		4
.L_9:
        /*0008*/ 	.byte	0x04, 0x17
        /*000a*/ 	.short	(.L_11 - .L_10)
.L_10:
        /*000c*/ 	.word	0x00000000
        /*0010*/ 	.short	0x000b
        /*0012*/ 	.short	0x0054
        /*0014*/ 	.byte	0x00, 0xf0, 0x11, 0x00


	//----- nvinfo : EIATTR_KPARAM_INFO
	.align		4
.L_11:
        /*0018*/ 	.byte	0x04, 0x17
        /*001a*/ 	.short	(.L_13 - .L_12)
.L_12:
        /*001c*/ 	.word	0x00000000
        /*0020*/ 	.short	0x000a
        /*0022*/ 	.short	0x0050
        /*0024*/ 	.byte	0x00, 0xf0, 0x11, 0x00


	//----- nvinfo : EIATTR_KPARAM_INFO
	.align		4
.L_13:
        /*0028*/ 	.byte	0x04, 0x17
        /*002a*/ 	.short	(.L_15 - .L_14)
.L_14:
        /*002c*/ 	.word	0x00000000
        /*0030*/ 	.short	0x0009
        /*0032*/ 	.short	0x0048
        /*0034*/ 	.byte	0x00, 0xf4, 0x21, 0x00


	//----- nvinfo : EIATTR_KPARAM_INFO
	.align		4
.L_15:
        /*0038*/ 	.byte	0x04, 0x17
        /*003a*/ 	.short	(.L_17 - .L_16)
.L_16:
        /*003c*/ 	.word	0x00000000
        /*0040*/ 	.short	0x0008
        /*0042*/ 	.short	0x0040
        /*0044*/ 	.byte	0x00, 0xf4, 0x21, 0x00


	//----- nvinfo : EIATTR_KPARAM_INFO
	.align		4
.L_17:
        /*0048*/ 	.byte	0x04, 0x17
        /*004a*/ 	.short	(.L_19 - .L_18)
.L_18:
        /*004c*/ 	.word	0x00000000
        /*0050*/ 	.short	0x0007
        /*0052*/ 	.short	0x0038
        /*0054*/ 	.byte	0x00, 0xf4, 0x21, 0x00


	//----- nvinfo : EIATTR_KPARAM_INFO
	.align		4
.L_19:
        /*0058*/ 	.byte	0x04, 0x17
        /*005a*/ 	.short	(.L_21 - .L_20)
.L_20:
        /*005c*/ 	.word	0x00000000
        /*0060*/ 	.short	0x0006
        /*0062*/ 	.short	0x0030
        /*0064*/ 	.byte	0x00, 0xf4, 0x21, 0x00


	//----- nvinfo : EIATTR_KPARAM_INFO
	.align		4
.L_21:
        /*0068*/ 	.byte	0x04, 0x17
        /*006a*/ 	.short	(.L_23 - .L_22)
.L_22:
        /*006c*/ 	.word	0x00000000
        /*0070*/ 	.short	0x0005
        /*0072*/ 	.short	0x0028
        /*0074*/ 	.byte	0x00, 0xf4, 0x21, 0x00


	//----- nvinfo : EIATTR_KPARAM_INFO
	.align		4
.L_23:
        /*0078*/ 	.byte	0x04, 0x17
        /*007a*/ 	.short	(.L_25 - .L_24)
.L_24:
        /*007c*/ 	.word	0x00000000
        /*0080*/ 	.short	0x0004
        /*0082*/ 	.short	0x0020
        /*0084*/ 	.byte	0x00, 0xf4, 0x21, 0x00


	//----- nvinfo : EIATTR_KPARAM_INFO
	.align		4
.L_25:
        /*0088*/ 	.byte	0x04, 0x17
        /*008a*/ 	.short	(.L_27 - .L_26)
.L_26:
        /*008c*/ 	.word	0x00000000
        /*0090*/ 	.short	0x0003
        /*0092*/ 	.short	0x0018
        /*0094*/ 	.byte	0x00, 0xf4, 0x21, 0x00


	//----- nvinfo : EIATTR_KPARAM_INFO
	.align		4
.L_27:
        /*0098*/ 	.byte	0x04, 0x17
        /*009a*/ 	.short	(.L_29 - .L_28)
.L_28:
        /*009c*/ 	.word	0x00000000
        /*00a0*/ 	.short	0x0002
        /*00a2*/ 	.short	0x0010
        /*00a4*/ 	.byte	0x00, 0xf4, 0x21, 0x00


	//----- nvinfo : EIATTR_KPARAM_INFO
	.align		4
.L_29:
        /*00a8*/ 	.byte	0x04, 0x17
        /*00aa*/ 	.short	(.L_31 - .L_30)
.L_30:
        /*00ac*/ 	.word	0x00000000
        /*00b0*/ 	.short	0x0001
        /*00b2*/ 	.short	0x0008
        /*00b4*/ 	.byte	0x00, 0xf4, 0x21, 0x00


	//----- nvinfo : EIATTR_KPARAM_INFO
	.align		4
.L_31:
        /*00b8*/ 	.byte	0x04, 0x17
        /*00ba*/ 	.short	(.L_33 - .L_32)
.L_32:
        /*00bc*/ 	.word	0x00000000
        /*00c0*/ 	.short	0x0000
        /*00c2*/ 	.short	0x0000
        /*00c4*/ 	.byte	0x00, 0xf4, 0x21, 0x00


	//----- nvinfo : EIATTR_SPARSE_MMA_MASK
	.align		4
.L_33:
        /*00c8*/ 	.byte	0x03, 0x50
        /*00ca*/ 	.short	0x0000


	//----- nvinfo : EIATTR_MAXREG_COUNT
	.align		4
        /*00cc*/ 	.byte	0x03, 0x1b
        /*00ce*/ 	.short	0x00ff


	//----- nvinfo : EIATTR_EXIT_INSTR_OFFSETS
	.align		4
        /*00d0*/ 	.byte	0x04, 0x1c
        /*00d2*/ 	.short	(.L_35 - .L_34)


	//   ....[0]....
.L_34:
        /*00d4*/ 	.word	0x000007d0


	//   ....[1]....
        /*00d8*/ 	.word	0x000007f0


	//----- nvinfo : EIATTR_REQNTID
	.align		4
.L_35:
        /*00dc*/ 	.byte	0x04, 0x10
        /*00de*/ 	.short	(.L_37 - .L_36)
.L_36:
        /*00e0*/ 	.word	0x00000080
        /*00e4*/ 	.word	0x00000001
        /*00e8*/ 	.word	0x00000001


	//----- nvinfo : EIATTR_CBANK_PARAM_SIZE
	.align		4
.L_37:
        /*00ec*/ 	.byte	0x03, 0x19
        /*00ee*/ 	.short	0x0058


	//----- nvinfo : EIATTR_PARAM_CBANK
	.align		4
        /*00f0*/ 	.byte	0x04, 0x0a
        /*00f2*/ 	.short	(.L_39 - .L_38)
	.align		4
.L_38:
        /*00f4*/ 	.word	index@(.nv.constant0.triton_poi_fused_cat_convolution_15)
        /*00f8*/ 	.short	0x0210
        /*00fa*/ 	.short	0x0058


	//----- nvinfo : EIATTR_SW_WAR
	.align		4
.L_39:
        /*00fc*/ 	.byte	0x04, 0x36
        /*00fe*/ 	.short	(.L_41 - .L_40)
.L_40:
        /*0100*/ 	.word	0x00000008
.L_41:


//--------------------- .nv.callgraph             --------------------------
	.section	.nv.callgraph,"",@"SHT_CUDA_CALLGRAPH"
	.align	4
	.sectionentsize	8
	.align		4
        /*0000*/ 	.word	0x00000000
	.align		4
        /*0004*/ 	.word	0xffffffff
	.align		4
        /*0008*/ 	.word	0x00000000
	.align		4
        /*000c*/ 	.word	0xfffffffe
	.align		4
        /*0010*/ 	.word	0x00000000
	.align		4
        /*0014*/ 	.word	0xfffffffd
	.align		4
        /*0018*/ 	.word	0x00000000
	.align		4
        /*001c*/ 	.word	0xfffffffc


//--------------------- .text.triton_poi_fused_cat_convolution_15 --------------------------
	.section	.text.triton_poi_fused_cat_convolution_15,"ax",@progbits
	.sectionflags	@"SHF_BARRIERS=1"
	.align	128
        .global         triton_poi_fused_cat_convolution_15
        .type           triton_poi_fused_cat_convolution_15,@function
        .size           triton_poi_fused_cat_convolution_15,(.L_x_1 - triton_poi_fused_cat_convolution_15)
        .other          triton_poi_fused_cat_convolution_15,@"STO_CUDA_ENTRY STV_DEFAULT"
triton_poi_fused_cat_convolution_15:
.text.triton_poi_fused_cat_convolution_15:
[----:B------:R-:W0:Y:S01]  /*0000*/  LDC R1, c[0x0][0x28] ;  /* 0x00000a00ff017b82 */ /* 0x000e220000000800 */
[----:B------:R-:W1:Y:S07]  /*0010*/  S2R R2, SR_CTAID.Y ;  /* 0x0000000000027919 */ /* 0x000e6e0000002600 */
[----:B------:R-:W2:Y:S01]  /*0020*/  LDC.64 R8, c[0x0][0x218] ;  /* 0x00008600ff087b82 */ /* 0x000ea20000000a00 */
[----:B------:R-:W-:Y:S01]  /*0030*/  ULDC.64 UR6, c[0x0][0x208] ;  /* 0x0000820000067ab9 */ /* 0x000fe20000000a00 */
[----:B------:R-:W3:Y:S01]  /*0040*/  S2R R4, SR_TID.X ;  /* 0x0000000000047919 */ /* 0x000ee20000002100 */
[----:B------:R-:W4:Y:S05]  /*0050*/  S2R R3, SR_CTAID.X ;  /* 0x0000000000037919 */ /* 0x000f2a0000002500 */
[----:B------:R-:W5:Y:S08]  /*0060*/  LDC.64 R10, c[0x0][0x220] ;  /* 0x00008800ff0a7b82 */ /* 0x000f700000000a00 */
[----:B------:R-:W5:Y:S08]  /*0070*/  LDC.64 R24, c[0x0][0x238] ;  /* 0x00008e00ff187b82 */ /* 0x000f700000000a00 */
[----:B------:R-:W5:Y:S01]  /*0080*/  LDC.64 R22, c[0x0][0x228] ;  /* 0x00008a00ff167b82 */ /* 0x000f620000000a00 */
[----:B-1----:R-:W-:-:S07]  /*0090*/  IMAD.SHL.U32 R2, R2, 0x40, RZ ;  /* 0x0000004002027824 */ /* 0x002fce00078e00ff */
[----:B------:R-:W1:Y:S01]  /*00a0*/  LDC.64 R16, c[0x0][0x210] ;  /* 0x00008400ff107b82 */ /* 0x000e620000000a00 */
[----:B---3--:R-:W-:Y:S01]  /*00b0*/  IMAD.SHL.U32 R6, R4, 0x2, RZ ;  /* 0x0000000204067824 */ /* 0x008fe200078e00ff */
[----:B------:R-:W-:Y:S01]  /*00c0*/  SHF.R.U32.HI R0, RZ, 0x5, R4 ;  /* 0x00000005ff007819 */ /* 0x000fe20000011604 */
[----:B----4-:R-:W-:-:S03]  /*00d0*/  IMAD.SHL.U32 R3, R3, 0x4, RZ ;  /* 0x0000000403037824 */ /* 0x010fc600078e00ff */
[----:B------:R-:W-:Y:S02]  /*00e0*/  LOP3.LUT R12, R2, 0x3e, R6, 0xf8, !PT ;  /* 0x0000003e020c7812 */ /* 0x000fe400078ef806 */
[----:B------:R-:W-:Y:S02]  /*00f0*/  SGXT.U32 R0, R0, 0x2 ;  /* 0x000000020000781a */ /* 0x000fe40000000000 */
[----:B------:R-:W-:Y:S02]  /*0100*/  SHF.R.S32.HI R7, RZ, 0x1f, R12 ;  /* 0x0000001fff077819 */ /* 0x000fe4000001140c */
[----:B------:R-:W-:Y:S02]  /*0110*/  LOP3.LUT R26, R3, R0, RZ, 0xfc, !PT ;  /* 0x00000000031a7212 */ /* 0x000fe400078efcff */
[----:B------:R-:W-:Y:S02]  /*0120*/  LEA.HI R7, R7, R12, RZ, 0x7 ;  /* 0x0000000c07077211 */ /* 0x000fe400078f38ff */
[----:B------:R-:W-:-:S02]  /*0130*/  ISETP.GE.AND P0, PT, R26, 0x4, PT ;  /* 0x000000041a00780c */ /* 0x000fc40003f06270 */
[----:B------:R-:W-:-:S05]  /*0140*/  LOP3.LUT R13, R7, 0xffffff80, RZ, 0xc0, !PT ;  /* 0xffffff80070d7812 */ /* 0x000fca00078ec0ff */
[--C-:B------:R-:W-:Y:S01]  /*0150*/  IMAD.IADD R5, R12, 0x1, -R13.reuse ;  /* 0x000000010c057824 */ /* 0x100fe200078e0a0d */
[----:B------:R-:W-:Y:S01]  /*0160*/  CS2R R14, SRZ ;  /* 0x00000000000e7805 */ /* 0x000fe2000001ff00 */
[----:B------:R-:W-:-:S03]  /*0170*/  IMAD R28, R26, 0x20, R13 ;  /* 0x000000201a1c7824 */ /* 0x000fc600078e020d */
[C---:B------:R-:W-:Y:S01]  /*0180*/  ISETP.LT.AND P1, PT, R5.reuse, 0x20, !P0 ;  /* 0x000000200500780c */ /* 0x040fe20004721270 */
[C---:B--2---:R-:W-:Y:S01]  /*0190*/  IMAD.WIDE R8, R5.reuse, 0x4, R8 ;  /* 0x0000000405087825 */ /* 0x044fe200078e0208 */
[C---:B------:R-:W-:Y:S02]  /*01a0*/  ISETP.LT.AND P0, PT, R12.reuse, 0x200, !P0 ;  /* 0x000002000c00780c */ /* 0x040fe40004701270 */
[----:B------:R-:W-:Y:S01]  /*01b0*/  ISETP.LT.AND P1, PT, R12, 0x200, P1 ;  /* 0x000002000c00780c */ /* 0x000fe20000f21270 */
[C---:B------:R-:W-:Y:S01]  /*01c0*/  IMAD.IADD R28, R5.reuse, 0x1, R28 ;  /* 0x00000001051c7824 */ /* 0x040fe200078e021c */
[C---:B------:R-:W-:Y:S01]  /*01d0*/  LOP3.LUT R27, R5.reuse, 0xffffffe0, RZ, 0xc0, !PT ;  /* 0xffffffe0051b7812 */ /* 0x040fe200078ec0ff */
[----:B0----5:R-:W-:Y:S01]  /*01e0*/  IMAD.WIDE R24, R5, 0x4, R24 ;  /* 0x0000000405187825 */ /* 0x021fe200078e0218 */
[----:B------:R-:W-:Y:S02]  /*01f0*/  CS2R R20, SRZ ;  /* 0x0000000000147805 */ /* 0x000fe4000001ff00 */
[----:B------:R-:W-:-:S07]  /*0200*/  CS2R R12, SRZ ;  /* 0x00000000000c7805 */ /* 0x000fce000001ff00 */
[----:B------:R0:W2:Y:S01]  /*0210*/  @P1 LDG.E.EL.64 R14, desc[UR6][R8.64] ;  /* 0x00000006080e1981 */ /* 0x0000a2000c2e1b00 */
[C---:B------:R-:W-:Y:S01]  /*0220*/  ISETP.EQ.AND P5, PT, R27.reuse, 0x40, P0 ;  /* 0x000000401b00780c */ /* 0x040fe200007a2270 */
[C---:B------:R-:W-:Y:S01]  /*0230*/  VIADD R19, R28.reuse, 0xffffffe0 ;  /* 0xffffffe01c137836 */ /* 0x040fe20000000000 */
[----:B------:R-:W-:Y:S01]  /*0240*/  ISETP.EQ.AND P4, PT, R27, 0x20, P0 ;  /* 0x000000201b00780c */ /* 0x000fe20000782270 */
[----:B------:R-:W-:Y:S02]  /*0250*/  VIADD R29, R28, 0xffffffc0 ;  /* 0xffffffc01c1d7836 */ /* 0x000fe40000000000 */
[----:B------:R-:W-:Y:S01]  /*0260*/  IMAD.WIDE R22, R5, 0x4, R22 ;  /* 0x0000000405167825 */ /* 0x000fe200078e0216 */
[----:B0-----:R-:W0:Y:S03]  /*0270*/  LDC.64 R8, c[0x0][0x230] ;  /* 0x00008c00ff087b82 */ /* 0x001e260000000a00 */
[----:B------:R-:W-:Y:S01]  /*0280*/  IMAD.WIDE R10, R19, 0x4, R10 ;  /* 0x00000004130a7825 */ /* 0x000fe200078e020a */
[----:B------:R-:W-:-:S03]  /*0290*/  CS2R R18, SRZ ;  /* 0x0000000000127805 */ /* 0x000fc6000001ff00 */
[----:B-1----:R-:W-:Y:S02]  /*02a0*/  IMAD.WIDE R16, R28, 0x4, R16 ;  /* 0x000000041c107825 */ /* 0x002fe400078e0210 */
[----:B------:R1:W3:Y:S04]  /*02b0*/  @P4 LDG.E.EL.64 R20, desc[UR6][R22.64+-0x80] ;  /* 0xffff800616144981 */ /* 0x0002e8000c2e1b00 */
[----:B------:R0:W4:Y:S01]  /*02c0*/  @P5 LDG.E.EL.64 R18, desc[UR6][R24.64+-0x100] ;  /* 0xffff000618125981 */ /* 0x000122000c2e1b00 */
[----:B------:R-:W-:-:S03]  /*02d0*/  ISETP.GT.AND P6, PT, R5, 0x5f, P0 ;  /* 0x0000005f0500780c */ /* 0x000fc600007c4270 */
[----:B------:R-:W5:Y:S01]  /*02e0*/  @P1 LDG.E.EL.64 R12, desc[UR6][R16.64] ;  /* 0x00000006100c1981 */ /* 0x000f62000c2e1b00 */
[----:B-1----:R-:W1:Y:S01]  /*02f0*/  LDC.64 R22, c[0x0][0x248] ;  /* 0x00009200ff167b82 */ /* 0x002e620000000a00 */
[----:B0-----:R-:W-:Y:S01]  /*0300*/  IMAD.WIDE R24, R29, 0x4, R8 ;  /* 0x000000041d187825 */ /* 0x001fe200078e0208 */
[----:B------:R-:W-:-:S06]  /*0310*/  CS2R R8, SRZ ;  /* 0x0000000000087805 */ /* 0x000fcc000001ff00 */
[----:B------:R0:W2:Y:S02]  /*0320*/  @P5 LDG.E.EL.64 R8, desc[UR6][R24.64] ;  /* 0x0000000618085981 */ /* 0x0000a4000c2e1b00 */
[----:B0-----:R-:W0:Y:S01]  /*0330*/  LDC.64 R24, c[0x0][0x240] ;  /* 0x00009000ff187b82 */ /* 0x001e220000000a00 */
[----:B------:R-:W-:Y:S01]  /*0340*/  CS2R R16, SRZ ;  /* 0x0000000000107805 */ /* 0x000fe2000001ff00 */
[----:B------:R-:W-:Y:S02]  /*0350*/  VIADD R29, R28, 0xffffffa0 ;  /* 0xffffffa01c1d7836 */ /* 0x000fe40000000000 */
[----:B-1----:R-:W-:-:S03]  /*0360*/  IMAD.WIDE R22, R5, 0x4, R22 ;  /* 0x0000000405167825 */ /* 0x002fc600078e0216 */
[----:B------:R1:W2:Y:S02]  /*0370*/  @P4 LDG.E.EL.64 R16, desc[UR6][R10.64] ;  /* 0x000000060a104981 */ /* 0x0002a4000c2e1b00 */
[----:B-1----:R-:W-:-:S06]  /*0380*/  CS2R R10, SRZ ;  /* 0x00000000000a7805 */ /* 0x002fcc000001ff00 */
[----:B------:R1:W2:Y:S01]  /*0390*/  @P6 LDG.E.EL.64 R10, desc[UR6][R22.64+-0x180] ;  /* 0xfffe8006160a6981 */ /* 0x0002a2000c2e1b00 */
[----:B0-----:R-:W-:Y:S01]  /*03a0*/  IMAD.WIDE R28, R29, 0x4, R24 ;  /* 0x000000041d1c7825 */ /* 0x001fe200078e0218 */
[----:B------:R-:W-:-:S06]  /*03b0*/  CS2R R24, SRZ ;  /* 0x0000000000187805 */ /* 0x000fcc000001ff00 */
[----:B------:R0:W2:Y:S01]  /*03c0*/  @P6 LDG.E.EL.64 R24, desc[UR6][R28.64] ;  /* 0x000000061c186981 */ /* 0x0000a2000c2e1b00 */
[----:B------:R-:W0:Y:S01]  /*03d0*/  S2UR UR5, SR_CgaCtaId ;  /* 0x00000000000579c3 */ /* 0x000e220000008800 */
[----:B-1----:R-:W-:Y:S01]  /*03e0*/  IMAD.SHL.U32 R23, R4, 0x8, RZ ;  /* 0x0000000804177824 */ /* 0x002fe200078e00ff */
[----:B------:R-:W-:-:S04]  /*03f0*/  UMOV UR4, 0x400 ;  /* 0x0000040000047882 */ /* 0x000fc80000000000 */
[----:B------:R-:W-:Y:S02]  /*0400*/  LOP3.LUT R22, R23, 0xf8, RZ, 0xc0, !PT ;  /* 0x000000f817167812 */ /* 0x000fe400078ec0ff */
[C---:B------:R-:W-:Y:S02]  /*0410*/  ISETP.NE.AND P2, PT, R27.reuse, 0x20, PT ;  /* 0x000000201b00780c */ /* 0x040fe40003f45270 */
[----:B------:R-:W-:Y:S02]  /*0420*/  ISETP.NE.AND P3, PT, R27, 0x40, PT ;  /* 0x000000401b00780c */ /* 0x000fe40003f65270 */
[----:B------:R-:W-:Y:S01]  /*0430*/  LOP3.LUT R0, R0, 0xf8, R23, 0xf8, !PT ;  /* 0x000000f800007812 */ /* 0x000fe200078ef817 */
[----:B0-----:R-:W-:-:S06]  /*0440*/  UPRMT UR4, UR5, 0x654, UR4 ;  /* 0x0000065405047896 */ /* 0x001fcc0008000004 */
[----:B------:R-:W-:-:S04]  /*0450*/  VIADD R27, R22, UR4 ;  /* 0x00000004161b7c36 */ /* 0x000fc80008000000 */
[----:B------:R-:W-:Y:S02]  /*0460*/  IMAD R0, R0, 0x4, R27 ;  /* 0x0000000400007824 */ /* 0x000fe400078e021b */
[----:B------:R-:W-:Y:S01]  /*0470*/  IMAD.SHL.U32 R7, R7, 0x4, RZ ;  /* 0x0000000407077824 */ /* 0x000fe200078e00ff */
[----:B---3--:R-:W-:Y:S02]  /*0480*/  SEL R20, R20, RZ, P4 ;  /* 0x000000ff14147207 */ /* 0x008fe40002000000 */
[----:B----4-:R-:W-:Y:S02]  /*0490*/  SEL R27, R18, RZ, P5 ;  /* 0x000000ff121b7207 */ /* 0x010fe40002800000 */
[----:B------:R-:W-:Y:S02]  /*04a0*/  SEL R21, R21, RZ, P4 ;  /* 0x000000ff15157207 */ /* 0x000fe40002000000 */
[----:B-----5:R-:W-:Y:S02]  /*04b0*/  SEL R12, R12, RZ, P1 ;  /* 0x000000ff0c0c7207 */ /* 0x020fe40000800000 */
[----:B------:R-:W-:-:S02]  /*04c0*/  SEL R13, R13, RZ, P1 ;  /* 0x000000ff0d0d7207 */ /* 0x000fc40000800000 */
[----:B--2---:R-:W-:Y:S02]  /*04d0*/  SEL R8, R8, RZ, P5 ;  /* 0x000000ff08087207 */ /* 0x004fe40002800000 */
[----:B------:R-:W-:Y:S02]  /*04e0*/  SEL R9, R9, RZ, P5 ;  /* 0x000000ff09097207 */ /* 0x000fe40002800000 */
[----:B------:R-:W-:Y:S02]  /*04f0*/  SEL R29, R16, RZ, P4 ;  /* 0x000000ff101d7207 */ /* 0x000fe40002000000 */
[----:B------:R-:W-:Y:S01]  /*0500*/  SEL R16, R19, RZ, P5 ;  /* 0x000000ff13107207 */ /* 0x000fe20002800000 */
[----:B------:R-:W-:Y:S01]  /*0510*/  FADD R19, R8, R27 ;  /* 0x0000001b08137221 */ /* 0x000fe20000000000 */
[----:B------:R-:W-:-:S03]  /*0520*/  ISETP.GE.AND P5, PT, R5, 0x20, PT ;  /* 0x000000200500780c */ /* 0x000fc60003fa6270 */
[----:B------:R-:W-:Y:S01]  /*0530*/  FADD R16, R9, R16 ;  /* 0x0000001009107221 */ /* 0x000fe20000000000 */
[----:B------:R-:W-:Y:S01]  /*0540*/  SEL R18, R10, RZ, P6 ;  /* 0x000000ff0a127207 */ /* 0x000fe20003000000 */
[----:B------:R-:W-:Y:S01]  /*0550*/  FADD R10, R29, R20 ;  /* 0x000000141d0a7221 */ /* 0x000fe20000000000 */
[----:B------:R-:W-:Y:S02]  /*0560*/  SEL R11, R11, RZ, P6 ;  /* 0x000000ff0b0b7207 */ /* 0x000fe40003000000 */
[----:B------:R-:W-:Y:S02]  /*0570*/  SEL R24, R24, RZ, P6 ;  /* 0x000000ff18187207 */ /* 0x000fe40003000000 */
[----:B------:R-:W-:-:S03]  /*0580*/  SEL R20, R25, RZ, P6 ;  /* 0x000000ff19147207 */ /* 0x000fc60003000000 */
[----:B------:R-:W-:Y:S01]  /*0590*/  FADD R8, R24, R18 ;  /* 0x0000001218087221 */ /* 0x000fe20000000000 */
[----:B------:R-:W-:Y:S01]  /*05a0*/  SEL R18, R17, RZ, P4 ;  /* 0x000000ff11127207 */ /* 0x000fe20002000000 */
[----:B------:R-:W-:Y:S01]  /*05b0*/  FADD R11, R20, R11 ;  /* 0x0000000b140b7221 */ /* 0x000fe20000000000 */
[----:B------:R-:W-:Y:S02]  /*05c0*/  ISETP.GT.AND P4, PT, R5, 0x5f, PT ;  /* 0x0000005f0500780c */ /* 0x000fe40003f84270 */
[----:B------:R-:W-:Y:S01]  /*05d0*/  SEL R9, R14, RZ, P1 ;  /* 0x000000ff0e097207 */ /* 0x000fe20000800000 */
[----:B------:R-:W-:Y:S01]  /*05e0*/  FADD R21, R18, R21 ;  /* 0x0000001512157221 */ /* 0x000fe20000000000 */
[----:B------:R-:W-:Y:S02]  /*05f0*/  SEL R14, R15, RZ, P1 ;  /* 0x000000ff0f0e7207 */ /* 0x000fe40000800000 */
[----:B------:R-:W-:Y:S02]  /*0600*/  @P3 FSEL R19, R8, RZ, P4 ;  /* 0x000000ff08133208 */ /* 0x000fe40002000000 */
[----:B------:R-:W-:Y:S01]  /*0610*/  @P3 FSEL R16, R11, RZ, P4 ;  /* 0x000000ff0b103208 */ /* 0x000fe20002000000 */
[----:B------:R-:W-:Y:S01]  /*0620*/  FADD R8, R12, R9 ;  /* 0x000000090c087221 */ /* 0x000fe20000000000 */
[----:B------:R-:W-:Y:S01]  /*0630*/  FADD R9, R13, R14 ;  /* 0x0000000e0d097221 */ /* 0x000fe20000000000 */
[----:B------:R-:W-:Y:S01]  /*0640*/  @P5 FSEL R8, R10, R19, !P2 ;  /* 0x000000130a085208 */ /* 0x000fe20005000000 */
[----:B------:R-:W0:Y:S01]  /*0650*/  LDC.64 R14, c[0x0][0x250] ;  /* 0x00009400ff0e7b82 */ /* 0x000e220000000a00 */
[----:B------:R-:W-:-:S03]  /*0660*/  @P5 FSEL R9, R21, R16, !P2 ;  /* 0x0000001015095208 */ /* 0x000fc60005000000 */
[----:B------:R-:W-:Y:S04]  /*0670*/  STS [R0], R8 ;  /* 0x0000000800007388 */ /* 0x000fe80000000800 */
[----:B------:R1:W-:Y:S01]  /*0680*/  STS [R0+0x14], R9 ;  /* 0x0000140900007388 */ /* 0x0003e20000000800 */
[----:B------:R-:W-:Y:S02]  /*0690*/  LOP3.LUT R12, R23, 0x3f8, RZ, 0xc0, !PT ;  /* 0x000003f8170c7812 */ /* 0x000fe400078ec0ff */
[----:B------:R-:W-:-:S04]  /*06a0*/  LOP3.LUT R11, R6, 0xfc, RZ, 0xc0, !PT ;  /* 0x000000fc060b7812 */ /* 0x000fc800078ec0ff */
[----:B------:R-:W-:Y:S01]  /*06b0*/  IADD3 R16, R12, UR4, R11 ;  /* 0x000000040c107c10 */ /* 0x000fe2000fffe00b */
[----:B------:R-:W-:Y:S01]  /*06c0*/  BAR.SYNC.DEFER_BLOCKING 0x0 ;  /* 0x0000000000007b1d */ /* 0x000fe20000010000 */
[----:B------:R-:W-:Y:S02]  /*06d0*/  SHF.R.U32.HI R17, RZ, 0x1, R4 ;  /* 0x00000001ff117819 */ /* 0x000fe40000011604 */
[----:B------:R-:W-:Y:S02]  /*06e0*/  LOP3.LUT R6, R3, 0x2, R6, 0xf8, !PT ;  /* 0x0000000203067812 */ /* 0x000fe400078ef806 */
[----:B------:R-:W-:-:S03]  /*06f0*/  SGXT.U32 R17, R17, 0x6 ;  /* 0x000000061111781a */ /* 0x000fc60000000000 */
[----:B------:R-:W2:Y:S01]  /*0700*/  LDC.64 R12, c[0x0][0x258] ;  /* 0x00009600ff0c7b82 */ /* 0x000ea20000000a00 */
[----:B------:R-:W-:Y:S04]  /*0710*/  LDS R10, [R16] ;  /* 0x00000000100a7984 */ /* 0x000fe80000000800 */
[----:B------:R-:W3:Y:S01]  /*0720*/  LDS R11, [R16+0x4] ;  /* 0x00000400100b7984 */ /* 0x000ee20000000800 */
[----:B------:R-:W-:Y:S02]  /*0730*/  LOP3.LUT R17, R2, R17, RZ, 0xfc, !PT ;  /* 0x0000001102117212 */ /* 0x000fe400078efcff */
[----:B------:R-:W-:-:S04]  /*0740*/  ISETP.GE.AND P1, PT, R6, 0x4, PT ;  /* 0x000000040600780c */ /* 0x000fc80003f26270 */
[C---:B------:R-:W-:Y:S01]  /*0750*/  ISETP.LT.AND P1, PT, R17.reuse, 0x200, !P1 ;  /* 0x000002001100780c */ /* 0x040fe20004f21270 */
[----:B------:R-:W-:Y:S01]  /*0760*/  IMAD R17, R17, 0x4, R6 ;  /* 0x0000000411117824 */ /* 0x000fe200078e0206 */
[----:B-1----:R-:W-:Y:S01]  /*0770*/  LOP3.LUT R0, R7, 0xfffffe00, RZ, 0xc0, !PT ;  /* 0xfffffe0007007812 */ /* 0x002fe200078ec0ff */
[----:B------:R-:W-:Y:S02]  /*0780*/  IMAD R5, R26, 0x80, R5 ;  /* 0x000000801a057824 */ /* 0x000fe400078e0205 */
[----:B0-----:R-:W-:-:S04]  /*0790*/  IMAD.WIDE R14, R17, 0x4, R14 ;  /* 0x00000004110e7825 */ /* 0x001fc800078e020e */
[----:B------:R-:W-:-:S04]  /*07a0*/  IMAD.IADD R5, R5, 0x1, R0 ;  /* 0x0000000105057824 */ /* 0x000fc800078e0200 */
[----:B--2---:R-:W-:Y:S01]  /*07b0*/  IMAD.WIDE R12, R5, 0x4, R12 ;  /* 0x00000004050c7825 */ /* 0x004fe200078e020c */
[----:B---3--:R0:W-:Y:S02]  /*07c0*/  @P1 STG.E.64 desc[UR6][R14.64], R10 ;  /* 0x0000000a0e001986 */ /* 0x0081e4000c101b06 */
[----:B0-----:R-:W-:Y:S05]  /*07d0*/  @!P0 EXIT ;  /* 0x000000000000894d */ /* 0x001fea0003800000 */
[----:B------:R-:W-:Y:S01]  /*07e0*/  STG.E.64 desc[UR6][R12.64], R8 ;  /* 0x000000080c007986 */ /* 0x000fe2000c101b06 */
[----:B------:R-:W-:Y:S05]  /*07f0*/  EXIT ;  /* 0x000000000000794d */ /* 0x000fea0003800000 */
.L_x_0:
[----:B------:R-:W-:-:S00]  /*0800*/  BRA `(.L_x_0) ;  /* 0xfffffffc00fc7947 */ /* 0x000fc0000383ffff */
[----:B------:R-:W-:-:S00]  /*0810*/  NOP ;  /* 0x0000000000007918 */ /* 0x000fc00000000000 */
        /* <DEDUP_REMOVED lines=14> */
.L_x_1:


//--------------------- .nv.shared.triton_poi_fused_cat_convolution_15 --------------------------
	.section	.nv.shared.triton_poi_fused_cat_convolution_15,"aw",@nobits
	.sectionflags	@""
	.align	16
	.zero		1024


//--------------------- .nv.constant0.triton_poi_fused_cat_convolution_15 --------------------------
	.section	.nv.constant0.triton_poi_fused_cat_convolution_15,"a",@progbits
	.sectionflags	@""
	.align	4
.nv.constant0.triton_poi_fused_cat_convolution_15:
	.zero		616
